	.headerflags	@"EF_CUDA_TEXMODE_UNIFIED EF_CUDA_64BIT_ADDRESS EF_CUDA_ACCELERATORS EF_CUDA_SM90 EF_CUDA_VIRTUAL_SM(EF_CUDA_SM90)"
	.elftype	@"ET_EXEC"


//--------------------- .nv.info                  --------------------------
	.section	.nv.info,"",@"SHT_CUDA_INFO"
	.align	4


	//----- nvinfo : EIATTR_REGCOUNT
	.align		4
        /*0000*/ 	.byte	0x04, 0x2f
        /*0002*/ 	.short	(.L_1 - .L_0)
	.align		4
.L_0:
        /*0004*/ 	.word	index@(triton_poi_fused__prelu_kernel_7)
        /*0008*/ 	.word	0x00000018


	//----- nvinfo : EIATTR_MIN_STACK_SIZE
	.align		4
.L_1:
        /*000c*/ 	.byte	0x04, 0x12
        /*000e*/ 	.short	(.L_3 - .L_2)
	.align		4
.L_2:
        /*0010*/ 	.word	index@(triton_poi_fused__prelu_kernel_7)
        /*0014*/ 	.word	0x00000000


	//----- nvinfo : EIATTR_FRAME_SIZE
	.align		4
.L_3:
        /*0018*/ 	.byte	0x04, 0x11
        /*001a*/ 	.short	(.L_5 - .L_4)
	.align		4
.L_4:
        /*001c*/ 	.word	index@(triton_poi_fused__prelu_kernel_7)
        /*0020*/ 	.word	0x00000000


	//----- nvinfo : EIATTR_MIN_STACK_SIZE
	.align		4
.L_5:
        /*0024*/ 	.byte	0x04, 0x12
        /*0026*/ 	.short	(.L_7 - .L_6)
	.align		4
.L_6:
        /*0028*/ 	.word	index@(triton_poi_fused__prelu_kernel_7)
        /*002c*/ 	.word	0x00000000
.L_7:


//--------------------- .nv.info.triton_poi_fused__prelu_kernel_7 --------------------------
	.section	.nv.info.triton_poi_fused__prelu_kernel_7,"",@"SHT_CUDA_INFO"
	.sectionflags	@""
	.align	4


	//----- nvinfo : EIATTR_CUDA_API_VERSION
	.align		4
        /*0000*/ 	.byte	0x04, 0x37
        /*0002*/ 	.short	(.L_9 - .L_8)
.L_8:
        /*0004*/ 	.word	0x0000007c


	//----- nvinfo : EIATTR_KPARAM_INFO
	.align		4
.L_9:
        /*0008*/ 	.byte	0x04, 0x17
        /*000a*/ 	.short	(.L_11 - .L_10)
.L_10:
        /*000c*/ 	.word	0x00000000
        /*0010*/ 	.short	0x0003
        /*0012*/ 	.short	0x0018
        /*0014*/ 	.byte	0x00, 0xf0, 0x11, 0x00


	//----- nvinfo : EIATTR_KPARAM_INFO
	.align		4
.L_11:
        /*0018*/ 	.byte	0x04, 0x17
        /*001a*/ 	.short	(.L_13 - .L_12)
.L_12:
        /*001c*/ 	.word	0x00000000
        /*0020*/ 	.short	0x0002
        /*0022*/ 	.short	0x0010
        /*0024*/ 	.byte	0x00, 0xf4, 0x21, 0x00


	//----- nvinfo : EIATTR_KPARAM_INFO
	.align		4
.L_13:
        /*0028*/ 	.byte	0x04, 0x17
        /*002a*/ 	.short	(.L_15 - .L_14)
.L_14:
        /*002c*/ 	.word	0x00000000
        /*0030*/ 	.short	0x0001
        /*0032*/ 	.short	0x0008
        /*0034*/ 	.byte	0x00, 0xf4, 0x21, 0x00


	//----- nvinfo : EIATTR_KPARAM_INFO
	.align		4
.L_15:
        /*0038*/ 	.byte	0x04, 0x17
        /*003a*/ 	.short	(.L_17 - .L_16)
.L_16:
        /*003c*/ 	.word	0x00000000
        /*0040*/ 	.short	0x0000
        /*0042*/ 	.short	0x0000
        /*0044*/ 	.byte	0x00, 0xf4, 0x21, 0x00


	//----- nvinfo : EIATTR_SPARSE_MMA_MASK
	.align		4
.L_17:
        /*0048*/ 	.byte	0x03, 0x50
        /*004a*/ 	.short	0x0000


	//----- nvinfo : EIATTR_MAXREG_COUNT
	.align		4
        /*004c*/ 	.byte	0x03, 0x1b
        /*004e*/ 	.short	0x00ff


	//----- nvinfo : EIATTR_EXIT_INSTR_OFFSETS
	.align		4
        /*0050*/ 	.byte	0x04, 0x1c
        /*0052*/ 	.short	(.L_19 - .L_18)


	//   ....[0]....
.L_18:
        /*0054*/ 	.word	0x000002d0


	//----- nvinfo : EIATTR_REQNTID
	.align		4
.L_19:
        /*0058*/ 	.byte	0x04, 0x10
        /*005a*/ 	.short	(.L_21 - .L_20)
.L_20:
        /*005c*/ 	.word	0x00000080
        /*0060*/ 	.word	0x00000001
        /*0064*/ 	.word	0x00000001


	//----- nvinfo : EIATTR_CBANK_PARAM_SIZE
	.align		4
.L_21:
        /*0068*/ 	.byte	0x03, 0x19
        /*006a*/ 	.short	0x001c


	//----- nvinfo : EIATTR_PARAM_CBANK
	.align		4
        /*006c*/ 	.byte	0x04, 0x0a
        /*006e*/ 	.short	(.L_23 - .L_22)
	.align		4
.L_22:
        /*0070*/ 	.word	index@(.nv.constant0.triton_poi_fused__prelu_kernel_7)
        /*0074*/ 	.short	0x0210
        /*0076*/ 	.short	0x001c


	//----- nvinfo : EIATTR_SW_WAR
	.align		4
.L_23:
        /*0078*/ 	.byte	0x04, 0x36
        /*007a*/ 	.short	(.L_25 - .L_24)
.L_24:
        /*007c*/ 	.word	0x00000008
.L_25:


//--------------------- .nv.callgraph             --------------------------
	.section	.nv.callgraph,"",@"SHT_CUDA_CALLGRAPH"
	.align	4
	.sectionentsize	8
	.align		4
        /*0000*/ 	.word	0x00000000
	.align		4
        /*0004*/ 	.word	0xffffffff
	.align		4
        /*0008*/ 	.word	0x00000000
	.align		4
        /*000c*/ 	.word	0xfffffffe
	.align		4
        /*0010*/ 	.word	0x00000000
	.align		4
        /*0014*/ 	.word	0xfffffffd
	.align		4
        /*0018*/ 	.word	0x00000000
	.align		4
        /*001c*/ 	.word	0xfffffffc


//--------------------- .text.triton_poi_fused__prelu_kernel_7 --------------------------
	.section	.text.triton_poi_fused__prelu_kernel_7,"ax",@progbits
	.align	128
        .global         triton_poi_fused__prelu_kernel_7
        .type           triton_poi_fused__prelu_kernel_7,@function
        .size           triton_poi_fused__prelu_kernel_7,(.L_x_1 - triton_poi_fused__prelu_kernel_7)
        .other          triton_poi_fused__prelu_kernel_7,@"STO_CUDA_ENTRY STV_DEFAULT"
triton_poi_fused__prelu_kernel_7:
.text.triton_poi_fused__prelu_kernel_7:
[----:B------:R-:W-:Y:S01]  /*0000*/  LDC R1, c[0x0][0x28] ;  /* 0x00000a00ff017b82 */ /* 0x000fe20000000800 */
[----:B------:R-:W1:Y:S07]  /*0010*/  S2R R0, SR_TID.X ;  /* 0x0000000000007919 */ /* 0x000e6e0000002100 */
[----:B------:R-:W2:Y:S01]  /*0020*/  LDC.64 R20, c[0x0][0x210] ;  /* 0x00008400ff147b82 */ /* 0x000ea20000000a00 */
[----:B------:R-:W-:Y:S01]  /*0030*/  ULDC.64 UR4, c[0x0][0x208] ;  /* 0x0000820000047ab9 */ /* 0x000fe20000000a00 */
[----:B------:R-:W3:Y:S06]  /*0040*/  S2R R5, SR_CTAID.X ;  /* 0x0000000000057919 */ /* 0x000eec0000002500 */
[----:B------:R-:W4:Y:S01]  /*0050*/  LDC.64 R2, c[0x0][0x218] ;  /* 0x00008600ff027b82 */ /* 0x000f220000000a00 */
[----:B-1----:R-:W-:-:S04]  /*0060*/  SHF.L.U32 R0, R0, 0x2, RZ ;  /* 0x0000000200007819 */ /* 0x002fc800000006ff */
[----:B------:R-:W-:-:S04]  /*0070*/  LOP3.LUT R0, R0, 0x1fc, RZ, 0xc0, !PT ;  /* 0x000001fc00007812 */ /* 0x000fc800078ec0ff */
[----:B---3--:R-:W-:-:S04]  /*0080*/  LEA R0, R5, R0, 0xa ;  /* 0x0000000005007211 */ /* 0x008fc800078e50ff */
[----:B------:R-:W-:Y:S01]  /*0090*/  IADD3 R16, R0, 0x200, RZ ;  /* 0x0000020000107810 */ /* 0x000fe20007ffe0ff */
[----:B------:R-:W-:-:S04]  /*00a0*/  IMAD.HI R4, R0, 0x2aaaaaab, RZ ;  /* 0x2aaaaaab00047827 */ /* 0x000fc800078e02ff */
[----:B--2---:R-:W-:Y:S01]  /*00b0*/  IMAD.WIDE R20, R0, 0x4, R20 ;  /* 0x0000000400147825 */ /* 0x004fe200078e0214 */
[----:B------:R-:W-:-:S04]  /*00c0*/  SHF.R.U32.HI R5, RZ, 0x1f, R4 ;  /* 0x0000001fff057819 */ /* 0x000fc80000011604 */
[----:B------:R-:W-:Y:S01]  /*00d0*/  LEA.HI R9, R4, R5, RZ, 0x1d ;  /* 0x0000000504097211 */ /* 0x000fe200078fe8ff */
[----:B------:R-:W-:Y:S01]  /*00e0*/  IMAD.HI R10, R16, 0x2aaaaaab, RZ ;  /* 0x2aaaaaab100a7827 */ /* 0x000fe200078e02ff */
[----:B------:R-:W2:Y:S03]  /*00f0*/  LDG.E.128 R4, desc[UR4][R20.64] ;  /* 0x0000000414047981 */ /* 0x000ea6000c1e1d00 */
[----:B------:R-:W-:Y:S01]  /*0100*/  IMAD R9, R9, -0x30, R0 ;  /* 0xffffffd009097824 */ /* 0x000fe200078e0200 */
[----:B------:R-:W-:Y:S01]  /*0110*/  SHF.R.U32.HI R11, RZ, 0x1f, R10 ;  /* 0x0000001fff0b7819 */ /* 0x000fe2000001160a */
[----:B------:R-:W3:Y:S02]  /*0120*/  LDG.E.128 R12, desc[UR4][R20.64+0x800] ;  /* 0x00080004140c7981 */ /* 0x000ee4000c1e1d00 */
[----:B----4-:R-:W-:Y:S01]  /*0130*/  IMAD.WIDE R8, R9, 0x4, R2 ;  /* 0x0000000409087825 */ /* 0x010fe200078e0202 */
[----:B------:R-:W-:-:S05]  /*0140*/  LEA.HI R17, R10, R11, RZ, 0x1d ;  /* 0x0000000b0a117211 */ /* 0x000fca00078fe8ff */
[----:B------:R-:W4:Y:S01]  /*0150*/  LDG.E.EL.128 R8, desc[UR4][R8.64] ;  /* 0x0000000408087981 */ /* 0x000f22000c2e1d00 */
[----:B------:R-:W-:-:S04]  /*0160*/  IMAD R17, R17, -0x30, R16 ;  /* 0xffffffd011117824 */ /* 0x000fc800078e0210 */
[----:B------:R-:W-:Y:S02]  /*0170*/  IMAD.WIDE R16, R17, 0x4, R2 ;  /* 0x0000000411107825 */ /* 0x000fe400078e0202 */
[----:B------:R-:W1:Y:S04]  /*0180*/  LDC.64 R2, c[0x0][0x220] ;  /* 0x00008800ff027b82 */ /* 0x000e680000000a00 */
[----:B------:R-:W5:Y:S01]  /*0190*/  LDG.E.EL.128 R16, desc[UR4][R16.64] ;  /* 0x0000000410107981 */ /* 0x000f62000c2e1d00 */
[----:B-1----:R-:W-:Y:S01]  /*01a0*/  IMAD.WIDE R2, R0, 0x4, R2 ;  /* 0x0000000400027825 */ /* 0x002fe200078e0202 */
[----:B--2---:R-:W-:Y:S02]  /*01b0*/  FSETP.GT.AND P3, PT, R4, RZ, PT ;  /* 0x000000ff0400720b */ /* 0x004fe40003f64000 */
[----:B------:R-:W-:-:S02]  /*01c0*/  FSETP.GT.AND P2, PT, R5, RZ, PT ;  /* 0x000000ff0500720b */ /* 0x000fc40003f44000 */
[----:B------:R-:W-:Y:S02]  /*01d0*/  FSETP.GT.AND P1, PT, R6, RZ, PT ;  /* 0x000000ff0600720b */ /* 0x000fe40003f24000 */
[----:B------:R-:W-:Y:S02]  /*01e0*/  FSETP.GT.AND P0, PT, R7, RZ, PT ;  /* 0x000000ff0700720b */ /* 0x000fe40003f04000 */
[----:B---3--:R-:W-:Y:S02]  /*01f0*/  FSETP.GT.AND P4, PT, R13, RZ, PT ;  /* 0x000000ff0d00720b */ /* 0x008fe40003f84000 */
[----:B------:R-:W-:Y:S02]  /*0200*/  FSETP.GT.AND P5, PT, R14, RZ, PT ;  /* 0x000000ff0e00720b */ /* 0x000fe40003fa4000 */
[----:B------:R-:W-:Y:S01]  /*0210*/  FSETP.GT.AND P6, PT, R15, RZ, PT ;  /* 0x000000ff0f00720b */ /* 0x000fe20003fc4000 */
[----:B----4-:R-:W-:Y:S01]  /*0220*/  @!P3 FMUL R4, R4, R8 ;  /* 0x000000080404b220 */ /* 0x010fe20000400000 */
[----:B------:R-:W-:Y:S01]  /*0230*/  FSETP.GT.AND P3, PT, R12, RZ, PT ;  /* 0x000000ff0c00720b */ /* 0x000fe20003f64000 */
[----:B------:R-:W-:-:S02]  /*0240*/  @!P2 FMUL R5, R5, R9 ;  /* 0x000000090505a220 */ /* 0x000fc40000400000 */
[----:B------:R-:W-:Y:S02]  /*0250*/  @!P1 FMUL R6, R6, R10 ;  /* 0x0000000a06069220 */ /* 0x000fe40000400000 */
[----:B------:R-:W-:Y:S02]  /*0260*/  @!P0 FMUL R7, R7, R11 ;  /* 0x0000000b07078220 */ /* 0x000fe40000400000 */
[----:B-----5:R-:W-:Y:S02]  /*0270*/  @!P4 FMUL R13, R13, R17 ;  /* 0x000000110d0dc220 */ /* 0x020fe40000400000 */
[----:B------:R-:W-:Y:S02]  /*0280*/  @!P5 FMUL R14, R14, R18 ;  /* 0x000000120e0ed220 */ /* 0x000fe40000400000 */
[----:B------:R-:W-:Y:S02]  /*0290*/  @!P6 FMUL R15, R15, R19 ;  /* 0x000000130f0fe220 */ /* 0x000fe40000400000 */
[----:B------:R-:W-:Y:S01]  /*02a0*/  @!P3 FMUL R12, R12, R16 ;  /* 0x000000100c0cb220 */ /* 0x000fe20000400000 */
[----:B------:R-:W-:Y:S04]  /*02b0*/  STG.E.128 desc[UR4][R2.64], R4 ;  /* 0x0000000402007986 */ /* 0x000fe8000c101d04 */
[----:B------:R-:W-:Y:S01]  /*02c0*/  STG.E.128 desc[UR4][R2.64+0x800], R12 ;  /* 0x0008000c02007986 */ /* 0x000fe2000c101d04 */
[----:B------:R-:W-:Y:S05]  /*02d0*/  EXIT ;  /* 0x000000000000794d */ /* 0x000fea0003800000 */
.L_x_0:
[----:B------:R-:W-:-:S00]  /*02e0*/  BRA `(.L_x_0) ;  /* 0xfffffffc00fc7947 */ /* 0x000fc0000383ffff */
[----:B------:R-:W-:-:S00]  /*02f0*/  NOP ;  /* 0x0000000000007918 */ /* 0x000fc00000000000 */
        /* <DEDUP_REMOVED lines=8> */
.L_x_1:


//--------------------- .nv.constant0.triton_poi_fused__prelu_kernel_7 --------------------------
	.section	.nv.constant0.triton_poi_fused__prelu_kernel_7,"a",@progbits
	.sectionflags	@""
	.align	4
.nv.constant0.triton_poi_fused__prelu_kernel_7:
	.zero		556
